//
// Generated by NVIDIA NVVM Compiler
//
// Compiler Build ID: CL-36424714
// Cuda compilation tools, release 13.0, V13.0.88
// Based on NVVM 20.0.0
//

.version 9.0
.target sm_100
.address_size 64

	// .globl	_Z6kernelPfS_i
// _ZZ6kernelPfS_iE1b has been demoted

.visible .entry _Z6kernelPfS_i(
	.param .u64 .ptr .align 1 _Z6kernelPfS_i_param_0,
	.param .u64 .ptr .align 1 _Z6kernelPfS_i_param_1,
	.param .u32 _Z6kernelPfS_i_param_2
)
{
	.reg .pred 	%p<11>;
	.reg .b32 	%r<50>;
	.reg .b32 	%f<84>;
	.reg .b64 	%rd<7>;
	// demoted variable
	.shared .align 4 .b8 _ZZ6kernelPfS_iE1b[4096];
	ld.param.u64 	%rd1, [_Z6kernelPfS_i_param_0];
	ld.param.u64 	%rd2, [_Z6kernelPfS_i_param_1];
	ld.param.u32 	%r24, [_Z6kernelPfS_i_param_2];
	mov.u32 	%r25, %ctaid.x;
	mov.u32 	%r1, %ntid.x;
	mov.u32 	%r2, %tid.x;
	mad.lo.s32 	%r3, %r25, %r1, %r2;
	setp.ge.s32 	%p1, %r3, %r24;
	@%p1 bra 	$L__BB0_15;
	cvta.to.global.u64 	%rd3, %rd1;
	bar.sync 	0;
	mul.wide.s32 	%rd4, %r3, 4;
	add.s64 	%rd5, %rd3, %rd4;
	ld.global.f32 	%f16, [%rd5];
	shl.b32 	%r27, %r2, 2;
	mov.u32 	%r28, _ZZ6kernelPfS_iE1b;
	add.s32 	%r29, %r28, %r27;
	st.shared.f32 	[%r29], %f16;
	bar.sync 	0;
	and.b32  	%r4, %r1, 15;
	setp.lt.u32 	%p2, %r1, 16;
	mov.f32 	%f83, 0f00000000;
	mov.b32 	%r46, 0;
	@%p2 bra 	$L__BB0_4;
	and.b32  	%r46, %r1, 2032;
	add.s32 	%r43, %r28, 32;
	and.b32  	%r32, %r1, -16;
	neg.s32 	%r44, %r32;
	mov.f32 	%f83, 0f00000000;
$L__BB0_3:
	.pragma "nounroll";
	ld.shared.f32 	%f18, [%r43+-32];
	add.f32 	%f19, %f83, %f18;
	ld.shared.f32 	%f20, [%r43+-28];
	add.f32 	%f21, %f19, %f20;
	ld.shared.f32 	%f22, [%r43+-24];
	add.f32 	%f23, %f21, %f22;
	ld.shared.f32 	%f24, [%r43+-20];
	add.f32 	%f25, %f23, %f24;
	ld.shared.f32 	%f26, [%r43+-16];
	add.f32 	%f27, %f25, %f26;
	ld.shared.f32 	%f28, [%r43+-12];
	add.f32 	%f29, %f27, %f28;
	ld.shared.f32 	%f30, [%r43+-8];
	add.f32 	%f31, %f29, %f30;
	ld.shared.f32 	%f32, [%r43+-4];
	add.f32 	%f33, %f31, %f32;
	ld.shared.f32 	%f34, [%r43];
	add.f32 	%f35, %f33, %f34;
	ld.shared.f32 	%f36, [%r43+4];
	add.f32 	%f37, %f35, %f36;
	ld.shared.f32 	%f38, [%r43+8];
	add.f32 	%f39, %f37, %f38;
	ld.shared.f32 	%f40, [%r43+12];
	add.f32 	%f41, %f39, %f40;
	ld.shared.f32 	%f42, [%r43+16];
	add.f32 	%f43, %f41, %f42;
	ld.shared.f32 	%f44, [%r43+20];
	add.f32 	%f45, %f43, %f44;
	ld.shared.f32 	%f46, [%r43+24];
	add.f32 	%f47, %f45, %f46;
	ld.shared.f32 	%f48, [%r43+28];
	add.f32 	%f83, %f47, %f48;
	add.s32 	%r44, %r44, 16;
	add.s32 	%r43, %r43, 64;
	setp.ne.s32 	%p3, %r44, 0;
	@%p3 bra 	$L__BB0_3;
$L__BB0_4:
	setp.eq.s32 	%p4, %r4, 0;
	@%p4 bra 	$L__BB0_13;
	and.b32  	%r12, %r1, 7;
	setp.lt.u32 	%p5, %r4, 8;
	@%p5 bra 	$L__BB0_7;
	shl.b32 	%r33, %r46, 2;
	add.s32 	%r35, %r28, %r33;
	ld.shared.f32 	%f50, [%r35];
	add.f32 	%f51, %f83, %f50;
	ld.shared.f32 	%f52, [%r35+4];
	add.f32 	%f53, %f51, %f52;
	ld.shared.f32 	%f54, [%r35+8];
	add.f32 	%f55, %f53, %f54;
	ld.shared.f32 	%f56, [%r35+12];
	add.f32 	%f57, %f55, %f56;
	ld.shared.f32 	%f58, [%r35+16];
	add.f32 	%f59, %f57, %f58;
	ld.shared.f32 	%f60, [%r35+20];
	add.f32 	%f61, %f59, %f60;
	ld.shared.f32 	%f62, [%r35+24];
	add.f32 	%f63, %f61, %f62;
	ld.shared.f32 	%f64, [%r35+28];
	add.f32 	%f83, %f63, %f64;
	add.s32 	%r46, %r46, 8;
$L__BB0_7:
	setp.eq.s32 	%p6, %r12, 0;
	@%p6 bra 	$L__BB0_13;
	and.b32  	%r15, %r1, 3;
	setp.lt.u32 	%p7, %r12, 4;
	@%p7 bra 	$L__BB0_10;
	shl.b32 	%r36, %r46, 2;
	add.s32 	%r38, %r28, %r36;
	ld.shared.f32 	%f66, [%r38];
	add.f32 	%f67, %f83, %f66;
	ld.shared.f32 	%f68, [%r38+4];
	add.f32 	%f69, %f67, %f68;
	ld.shared.f32 	%f70, [%r38+8];
	add.f32 	%f71, %f69, %f70;
	ld.shared.f32 	%f72, [%r38+12];
	add.f32 	%f83, %f71, %f72;
	add.s32 	%r46, %r46, 4;
$L__BB0_10:
	setp.eq.s32 	%p8, %r15, 0;
	@%p8 bra 	$L__BB0_13;
	shl.b32 	%r39, %r46, 2;
	add.s32 	%r49, %r28, %r39;
	neg.s32 	%r48, %r15;
$L__BB0_12:
	.pragma "nounroll";
	ld.shared.f32 	%f73, [%r49];
	add.f32 	%f83, %f83, %f73;
	add.s32 	%r49, %r49, 4;
	add.s32 	%r48, %r48, 1;
	setp.ne.s32 	%p9, %r48, 0;
	@%p9 bra 	$L__BB0_12;
$L__BB0_13:
	add.s32 	%r41, %r1, -1;
	and.b32  	%r42, %r41, %r2;
	setp.ne.s32 	%p10, %r42, 0;
	@%p10 bra 	$L__BB0_15;
	cvta.to.global.u64 	%rd6, %rd2;
	atom.global.add.f32 	%f74, [%rd6], %f83;
$L__BB0_15:
	ret;

}


// ===== COMPILED SASS (sm_100) =====

	.target	sm_100

	.elftype	@"ET_EXEC"


//--------------------- .note.nv.tkinfo           --------------------------
	.section	.note.nv.tkinfo,"",@"SHT_NOTE"
	.sectionflags	@"SHF_NOTE_NV_TKINFO"
	.tkinfo
        /*0018*/ 	.word	0x00000002
        /*0030*/ 	.string	""
        /*0030*/ 	.string	"ptxas"
        /*0030*/ 	.string	"Cuda compilation tools, release 13.0, V13.0.88"
        /*0030*/ 	.string	"Build cuda_13.0.r13.0/compiler.36424714_0"
        /*0030*/ 	.string	"-arch sm_100 -m 64 "



//--------------------- .note.nv.cuinfo           --------------------------
	.section	.note.nv.cuinfo,"",@"SHT_NOTE"
	.sectionflags	@"SHF_NOTE_NV_CUINFO"
        /*0018*/ 	.short	0x0002
        /*001a*/ 	.short	0x0064
        /*001c*/ 	.short	0x0082
	.zero		2


//--------------------- .nv.info                  --------------------------
	.section	.nv.info,"",@"SHT_CUDA_INFO"
	.align	4


	//----- nvinfo : EIATTR_REGCOUNT
	.align		4
        /*0000*/ 	.byte	0x04, 0x2f
        /*0002*/ 	.short	(.L_1 - .L_0)
	.align		4
.L_0:
        /*0004*/ 	.word	index@(_Z6kernelPfS_i)
        /*0008*/ 	.word	0x00000018


	//----- nvinfo : EIATTR_FRAME_SIZE
	.align		4
.L_1:
        /*000c*/ 	.byte	0x04, 0x11
        /*000e*/ 	.short	(.L_3 - .L_2)
	.align		4
.L_2:
        /*0010*/ 	.word	index@(_Z6kernelPfS_i)
        /*0014*/ 	.word	0x00000000


	//----- nvinfo : EIATTR_MIN_STACK_SIZE
	.align		4
.L_3:
        /*0018*/ 	.byte	0x04, 0x12
        /*001a*/ 	.short	(.L_5 - .L_4)
	.align		4
.L_4:
        /*001c*/ 	.word	index@(_Z6kernelPfS_i)
        /*0020*/ 	.word	0x00000000
.L_5:


//--------------------- .nv.compat                --------------------------
	.section	.nv.compat,"",@"SHT_CUDA_COMPAT_INFO"
	.align	4
        /*0000*/ 	.byte	0x02, 0x09, 0x00, 0x00, 0x02, 0x02, 0x01, 0x00, 0x02, 0x05, 0x05, 0x00, 0x03, 0x07, 0x01, 0x01
        /*0010*/ 	.byte	0x02, 0x03, 0x00, 0x00, 0x02, 0x06, 0x01, 0x00, 0x04, 0x0b, 0x08, 0x00, 0x09, 0x00, 0x00, 0x00
        /*0020*/ 	.byte	0x00, 0x00, 0x00, 0x00


//--------------------- .nv.info._Z6kernelPfS_i   --------------------------
	.section	.nv.info._Z6kernelPfS_i,"",@"SHT_CUDA_INFO"
	.sectionflags	@""
	.align	4


	//----- nvinfo : EIATTR_CUDA_API_VERSION
	.align		4
        /*0000*/ 	.byte	0x04, 0x37
        /*0002*/ 	.short	(.L_7 - .L_6)
.L_6:
        /*0004*/ 	.word	0x00000082


	//----- nvinfo : EIATTR_KPARAM_INFO
	.align		4
.L_7:
        /*0008*/ 	.byte	0x04, 0x17
        /*000a*/ 	.short	(.L_9 - .L_8)
.L_8:
        /*000c*/ 	.word	0x00000000
        /*0010*/ 	.short	0x0002
        /*0012*/ 	.short	0x0010
        /*0014*/ 	.byte	0x00, 0xf0, 0x11, 0x00


	//----- nvinfo : EIATTR_KPARAM_INFO
	.align		4
.L_9:
        /*0018*/ 	.byte	0x04, 0x17
        /*001a*/ 	.short	(.L_11 - .L_10)
.L_10:
        /*001c*/ 	.word	0x00000000
        /*0020*/ 	.short	0x0001
        /*0022*/ 	.short	0x0008
        /*0024*/ 	.byte	0x00, 0xf5, 0x21, 0x00


	//----- nvinfo : EIATTR_KPARAM_INFO
	.align		4
.L_11:
        /*0028*/ 	.byte	0x04, 0x17
        /*002a*/ 	.short	(.L_13 - .L_12)
.L_12:
        /*002c*/ 	.word	0x00000000
        /*0030*/ 	.short	0x0000
        /*0032*/ 	.short	0x0000
        /*0034*/ 	.byte	0x00, 0xf5, 0x21, 0x00


	//----- nvinfo : EIATTR_SPARSE_MMA_MASK
	.align		4
.L_13:
        /*0038*/ 	.byte	0x03, 0x50
        /*003a*/ 	.short	0x0000


	//----- nvinfo : EIATTR_MAXREG_COUNT
	.align		4
        /*003c*/ 	.byte	0x03, 0x1b
        /*003e*/ 	.short	0x00ff


	//----- nvinfo : EIATTR_NUM_BARRIERS
	.align		4
        /*0040*/ 	.byte	0x02, 0x4c
        /*0042*/ 	.byte	0x01
	.zero		1


	//----- nvinfo : EIATTR_MERCURY_ISA_VERSION
	.align		4
        /*0044*/ 	.byte	0x03, 0x5f
        /*0046*/ 	.short	0x0101


	//----- nvinfo : EIATTR_VRC_CTA_INIT_COUNT
	.align		4
        /*0048*/ 	.byte	0x02, 0x4a
	.zero		1
	.zero		1


	//----- nvinfo : EIATTR_EXIT_INSTR_OFFSETS
	.align		4
        /*004c*/ 	.byte	0x04, 0x1c
        /*004e*/ 	.short	(.L_15 - .L_14)


	//   ....[0]....
.L_14:
        /*0050*/ 	.word	0x00000070


	//   ....[1]....
        /*0054*/ 	.word	0x000005e0


	//   ....[2]....
        /*0058*/ 	.word	0x00000610


	//----- nvinfo : EIATTR_CBANK_PARAM_SIZE
	.align		4
.L_15:
        /*005c*/ 	.byte	0x03, 0x19
        /*005e*/ 	.short	0x0014


	//----- nvinfo : EIATTR_PARAM_CBANK
	.align		4
        /*0060*/ 	.byte	0x04, 0x0a
        /*0062*/ 	.short	(.L_17 - .L_16)
	.align		4
.L_16:
        /*0064*/ 	.word	index@(.nv.constant0._Z6kernelPfS_i)
        /*0068*/ 	.short	0x0380
        /*006a*/ 	.short	0x0014


	//----- nvinfo : EIATTR_SW_WAR
	.align		4
.L_17:
        /*006c*/ 	.byte	0x04, 0x36
        /*006e*/ 	.short	(.L_19 - .L_18)
.L_18:
        /*0070*/ 	.word	0x00000008
.L_19:


//--------------------- .nv.callgraph             --------------------------
	.section	.nv.callgraph,"",@"SHT_CUDA_CALLGRAPH"
	.align	4
	.sectionentsize	8
	.align		4
        /*0000*/ 	.word	0x00000000
	.align		4
        /*0004*/ 	.word	0xffffffff
	.align		4
        /*0008*/ 	.word	0x00000000
	.align		4
        /*000c*/ 	.word	0xfffffffe
	.align		4
        /*0010*/ 	.word	0x00000000
	.align		4
        /*0014*/ 	.word	0xfffffffd
	.align		4
        /*0018*/ 	.word	0x00000000
	.align		4
        /*001c*/ 	.word	0xfffffffc


//--------------------- .text._Z6kernelPfS_i      --------------------------
	.section	.text._Z6kernelPfS_i,"ax",@progbits
	.align	128
        .global         _Z6kernelPfS_i
        .type           _Z6kernelPfS_i,@function
        .size           _Z6kernelPfS_i,(.L_x_7 - _Z6kernelPfS_i)
        .other          _Z6kernelPfS_i,@"STO_CUDA_ENTRY STV_DEFAULT"
_Z6kernelPfS_i:
.text._Z6kernelPfS_i:
[----:B------:R-:W-:Y:S01]  /*0000*/  LDC R1, c[0x0][0x37c] ;  /* 0x0000df00ff017b82 */ /* 0x000fe20000000800 */
[----:B------:R-:W0:Y:S07]  /*0010*/  S2R R0, SR_TID.X ;  /* 0x0000000000007919 */ /* 0x000e2e0000002100 */
[----:B------:R-:W0:Y:S01]  /*0020*/  S2UR UR4, SR_CTAID.X ;  /* 0x00000000000479c3 */ /* 0x000e220000002500 */
[----:B------:R-:W1:Y:S07]  /*0030*/  LDCU UR5, c[0x0][0x390] ;  /* 0x00007200ff0577ac */ /* 0x000e6e0008000800 */
[----:B------:R-:W0:Y:S02]  /*0040*/  LDC R3, c[0x0][0x360] ;  /* 0x0000d800ff037b82 */ /* 0x000e240000000800 */
[----:B0-----:R-:W-:-:S05]  /*0050*/  IMAD R7, R3, UR4, R0 ;  /* 0x0000000403077c24 */ /* 0x001fca000f8e0200 */
[----:B-1----:R-:W-:-:S13]  /*0060*/  ISETP.GE.AND P0, PT, R7, UR5, PT ;  /* 0x0000000507007c0c */ /* 0x002fda000bf06270 */
[----:B------:R-:W-:Y:S05]  /*0070*/  @P0 EXIT ;  /* 0x000000000000094d */ /* 0x000fea0003800000 */
[----:B------:R-:W0:Y:S01]  /*0080*/  LDC.64 R4, c[0x0][0x380] ;  /* 0x0000e000ff047b82 */ /* 0x000e220000000a00 */
[----:B------:R-:W1:Y:S01]  /*0090*/  LDCU.64 UR6, c[0x0][0x358] ;  /* 0x00006b00ff0677ac */ /* 0x000e620008000a00 */
[----:B0-----:R-:W-:-:S06]  /*00a0*/  IMAD.WIDE R4, R7, 0x4, R4 ;  /* 0x0000000407047825 */ /* 0x001fcc00078e0204 */
[----:B------:R-:W-:Y:S06]  /*00b0*/  BAR.SYNC.DEFER_BLOCKING 0x0 ;  /* 0x0000000000007b1d */ /* 0x000fec0000010000 */
[----:B-1----:R-:W2:Y:S02]  /*00c0*/  LDG.E R4, desc[UR6][R4.64] ;  /* 0x0000000604047981 */ /* 0x002ea4000c1e1900 */
[----:B------:R-:W0:Y:S01]  /*00d0*/  S2UR UR5, SR_CgaCtaId ;  /* 0x00000000000579c3 */ /* 0x000e220000008800 */
[----:B------:R-:W-:Y:S01]  /*00e0*/  UMOV UR4, 0x400 ;  /* 0x0000040000047882 */ /* 0x000fe20000000000 */
[C---:B------:R-:W-:Y:S01]  /*00f0*/  ISETP.GE.U32.AND P1, PT, R3.reuse, 0x10, PT ;  /* 0x000000100300780c */ /* 0x040fe20003f26070 */
[----:B------:R-:W-:Y:S01]  /*0100*/  HFMA2 R19, -RZ, RZ, 0, 0 ;  /* 0x00000000ff137431 */ /* 0x000fe200000001ff */
[----:B------:R-:W-:-:S02]  /*0110*/  LOP3.LUT R20, R3, 0xf, RZ, 0xc0, !PT ;  /* 0x0000000f03147812 */ /* 0x000fc400078ec0ff */
[----:B------:R-:W-:Y:S02]  /*0120*/  MOV R2, RZ ;  /* 0x000000ff00027202 */ /* 0x000fe40000000f00 */
[----:B------:R-:W-:Y:S01]  /*0130*/  ISETP.NE.AND P0, PT, R20, RZ, PT ;  /* 0x000000ff1400720c */ /* 0x000fe20003f05270 */
[----:B0-----:R-:W-:-:S06]  /*0140*/  ULEA UR4, UR5, UR4, 0x18 ;  /* 0x0000000405047291 */ /* 0x001fcc000f8ec0ff */
[----:B------:R-:W-:-:S05]  /*0150*/  LEA R7, R0, UR4, 0x2 ;  /* 0x0000000400077c11 */ /* 0x000fca000f8e10ff */
[----:B--2---:R0:W-:Y:S01]  /*0160*/  STS [R7], R4 ;  /* 0x0000000407007388 */ /* 0x0041e20000000800 */
[----:B------:R-:W-:Y:S06]  /*0170*/  BAR.SYNC.DEFER_BLOCKING 0x0 ;  /* 0x0000000000007b1d */ /* 0x000fec0000010000 */
[----:B------:R-:W-:Y:S05]  /*0180*/  @!P1 BRA `(.L_x_0) ;  /* 0x0000000000749947 */ /* 0x000fea0003800000 */
[C---:B------:R-:W-:Y:S01]  /*0190*/  LOP3.LUT R21, R3.reuse, 0xfffffff0, RZ, 0xc0, !PT ;  /* 0xfffffff003157812 */ /* 0x040fe200078ec0ff */
[----:B------:R-:W-:Y:S01]  /*01a0*/  UIADD3 UR5, UPT, UPT, UR4, 0x20, URZ ;  /* 0x0000002004057890 */ /* 0x000fe2000fffe0ff */
[----:B------:R-:W-:Y:S02]  /*01b0*/  LOP3.LUT R2, R3, 0x7f0, RZ, 0xc0, !PT ;  /* 0x000007f003027812 */ /* 0x000fe400078ec0ff */
[----:B------:R-:W-:Y:S02]  /*01c0*/  MOV R19, RZ ;  /* 0x000000ff00137202 */ /* 0x000fe40000000f00 */
[----:B------:R-:W-:-:S07]  /*01d0*/  IADD3 R21, PT, PT, -R21, RZ, RZ ;  /* 0x000000ff15157210 */ /* 0x000fce0007ffe1ff */
.L_x_1:
[----:B0-----:R-:W0:Y:S01]  /*01e0*/  LDS.128 R4, [UR5+-0x20] ;  /* 0xffffe005ff047984 */ /* 0x001e220008000c00 */
[----:B------:R-:W-:-:S03]  /*01f0*/  IADD3 R21, PT, PT, R21, 0x10, RZ ;  /* 0x0000001015157810 */ /* 0x000fc60007ffe0ff */
[----:B------:R-:W1:Y:S01]  /*0200*/  LDS.128 R8, [UR5+-0x10] ;  /* 0xfffff005ff087984 */ /* 0x000e620008000c00 */
[----:B------:R-:W-:-:S03]  /*0210*/  ISETP.NE.AND P1, PT, R21, RZ, PT ;  /* 0x000000ff1500720c */ /* 0x000fc60003f25270 */
[----:B------:R-:W2:Y:S01]  /*0220*/  LDS.128 R12, [UR5] ;  /* 0x00000005ff0c7984 */ /* 0x000ea20008000c00 */
[----:B0-----:R-:W-:-:S03]  /*0230*/  FADD R4, R4, R19 ;  /* 0x0000001304047221 */ /* 0x001fc60000000000 */
[----:B------:R-:W0:Y:S01]  /*0240*/  LDS.128 R16, [UR5+0x10] ;  /* 0x00001005ff107984 */ /* 0x000e220008000c00 */
[----:B------:R-:W-:Y:S01]  /*0250*/  UIADD3 UR5, UPT, UPT, UR5, 0x40, URZ ;  /* 0x0000004005057890 */ /* 0x000fe2000fffe0ff */
[----:B------:R-:W-:-:S04]  /*0260*/  FADD R5, R4, R5 ;  /* 0x0000000504057221 */ /* 0x000fc80000000000 */
[----:B------:R-:W-:-:S04]  /*0270*/  FADD R6, R5, R6 ;  /* 0x0000000605067221 */ /* 0x000fc80000000000 */
[----:B------:R-:W-:-:S04]  /*0280*/  FADD R7, R6, R7 ;  /* 0x0000000706077221 */ /* 0x000fc80000000000 */
[----:B-1----:R-:W-:-:S04]  /*0290*/  FADD R8, R7, R8 ;  /* 0x0000000807087221 */ /* 0x002fc80000000000 */
[----:B------:R-:W-:-:S04]  /*02a0*/  FADD R9, R8, R9 ;  /* 0x0000000908097221 */ /* 0x000fc80000000000 */
[----:B------:R-:W-:-:S04]  /*02b0*/  FADD R10, R9, R10 ;  /* 0x0000000a090a7221 */ /* 0x000fc80000000000 */
[----:B------:R-:W-:-:S04]  /*02c0*/  FADD R11, R10, R11 ;  /* 0x0000000b0a0b7221 */ /* 0x000fc80000000000 */
[----:B--2---:R-:W-:-:S04]  /*02d0*/  FADD R12, R11, R12 ;  /* 0x0000000c0b0c7221 */ /* 0x004fc80000000000 */
[----:B------:R-:W-:-:S04]  /*02e0*/  FADD R13, R12, R13 ;  /* 0x0000000d0c0d7221 */ /* 0x000fc80000000000 */
[----:B------:R-:W-:-:S04]  /*02f0*/  FADD R14, R13, R14 ;  /* 0x0000000e0d0e7221 */ /* 0x000fc80000000000 */
[----:B------:R-:W-:-:S04]  /*0300*/  FADD R15, R14, R15 ;  /* 0x0000000f0e0f7221 */ /* 0x000fc80000000000 */
[----:B0-----:R-:W-:-:S04]  /*0310*/  FADD R16, R15, R16 ;  /* 0x000000100f107221 */ /* 0x001fc80000000000 */
[----:B------:R-:W-:-:S04]  /*0320*/  FADD R17, R16, R17 ;  /* 0x0000001110117221 */ /* 0x000fc80000000000 */
[----:B------:R-:W-:-:S04]  /*0330*/  FADD R18, R17, R18 ;  /* 0x0000001211127221 */ /* 0x000fc80000000000 */
[----:B------:R-:W-:Y:S01]  /*0340*/  FADD R19, R18, R19 ;  /* 0x0000001312137221 */ /* 0x000fe20000000000 */
[----:B------:R-:W-:Y:S06]  /*0350*/  @P1 BRA `(.L_x_1) ;  /* 0xfffffffc00a01947 */ /* 0x000fec000383ffff */
.L_x_0:
[----:B------:R-:W-:Y:S05]  /*0360*/  @!P0 BRA `(.L_x_2) ;  /* 0x0000000000948947 */ /* 0x000fea0003800000 */
[----:B------:R-:W-:Y:S02]  /*0370*/  ISETP.GE.U32.AND P0, PT, R20, 0x8, PT ;  /* 0x000000081400780c */ /* 0x000fe40003f06070 */
[----:B------:R-:W-:-:S04]  /*0380*/  LOP3.LUT R13, R3, 0x7, RZ, 0xc0, !PT ;  /* 0x00000007030d7812 */ /* 0x000fc800078ec0ff */
[----:B------:R-:W-:-:S07]  /*0390*/  ISETP.NE.AND P1, PT, R13, RZ, PT ;  /* 0x000000ff0d00720c */ /* 0x000fce0003f25270 */
[----:B------:R-:W-:Y:S06]  /*03a0*/  @!P0 BRA `(.L_x_3) ;  /* 0x0000000000308947 */ /* 0x000fec0003800000 */
[C---:B------:R-:W-:Y:S02]  /*03b0*/  LEA R12, R2.reuse, UR4, 0x2 ;  /* 0x00000004020c7c11 */ /* 0x040fe4000f8e10ff */
[----:B------:R-:W-:-:S03]  /*03c0*/  IADD3 R2, PT, PT, R2, 0x8, RZ ;  /* 0x0000000802027810 */ /* 0x000fc60007ffe0ff */
[----:B0-----:R-:W0:Y:S04]  /*03d0*/  LDS.128 R4, [R12] ;  /* 0x000000000c047984 */ /* 0x001e280000000c00 */
[----:B------:R-:W1:Y:S01]  /*03e0*/  LDS.128 R8, [R12+0x10] ;  /* 0x000010000c087984 */ /* 0x000e620000000c00 */
[----:B0-----:R-:W-:-:S04]  /*03f0*/  FADD R4, R19, R4 ;  /* 0x0000000413047221 */ /* 0x001fc80000000000 */
[----:B------:R-:W-:-:S04]  /*0400*/  FADD R5, R4, R5 ;  /* 0x0000000504057221 */ /* 0x000fc80000000000 */
[----:B------:R-:W-:-:S04]  /*0410*/  FADD R6, R5, R6 ;  /* 0x0000000605067221 */ /* 0x000fc80000000000 */
[----:B------:R-:W-:-:S04]  /*0420*/  FADD R7, R6, R7 ;  /* 0x0000000706077221 */ /* 0x000fc80000000000 */
[----:B-1----:R-:W-:-:S04]  /*0430*/  FADD R8, R7, R8 ;  /* 0x0000000807087221 */ /* 0x002fc80000000000 */
[----:B------:R-:W-:-:S04]  /*0440*/  FADD R9, R8, R9 ;  /* 0x0000000908097221 */ /* 0x000fc80000000000 */
[----:B------:R-:W-:-:S04]  /*0450*/  FADD R10, R9, R10 ;  /* 0x0000000a090a7221 */ /* 0x000fc80000000000 */
[----:B------:R-:W-:-:S07]  /*0460*/  FADD R19, R10, R11 ;  /* 0x0000000b0a137221 */ /* 0x000fce0000000000 */
.L_x_3:
[----:B------:R-:W-:Y:S05]  /*0470*/  @!P1 BRA `(.L_x_2) ;  /* 0x0000000000509947 */ /* 0x000fea0003800000 */
[----:B------:R-:W-:Y:S02]  /*0480*/  ISETP.GE.U32.AND P0, PT, R13, 0x4, PT ;  /* 0x000000040d00780c */ /* 0x000fe40003f06070 */
[----:B------:R-:W-:-:S04]  /*0490*/  LOP3.LUT R8, R3, 0x3, RZ, 0xc0, !PT ;  /* 0x0000000303087812 */ /* 0x000fc800078ec0ff */
[----:B------:R-:W-:-:S07]  /*04a0*/  ISETP.NE.AND P1, PT, R8, RZ, PT ;  /* 0x000000ff0800720c */ /* 0x000fce0003f25270 */
[----:B------:R-:W-:Y:S06]  /*04b0*/  @!P0 BRA `(.L_x_4) ;  /* 0x00000000001c8947 */ /* 0x000fec0003800000 */
[C---:B0-----:R-:W-:Y:S02]  /*04c0*/  LEA R4, R2.reuse, UR4, 0x2 ;  /* 0x0000000402047c11 */ /* 0x041fe4000f8e10ff */
[----:B------:R-:W-:-:S04]  /*04d0*/  IADD3 R2, PT, PT, R2, 0x4, RZ ;  /* 0x0000000402027810 */ /* 0x000fc80007ffe0ff */
[----:B------:R-:W0:Y:S02]  /*04e0*/  LDS.128 R4, [R4] ;  /* 0x0000000004047984 */ /* 0x000e240000000c00 */
[----:B0-----:R-:W-:-:S04]  /*04f0*/  FADD R10, R19, R4 ;  /* 0x00000004130a7221 */ /* 0x001fc80000000000 */
[----:B------:R-:W-:-:S04]  /*0500*/  FADD R5, R10, R5 ;  /* 0x000000050a057221 */ /* 0x000fc80000000000 */
[----:B------:R-:W-:-:S04]  /*0510*/  FADD R6, R5, R6 ;  /* 0x0000000605067221 */ /* 0x000fc80000000000 */
[----:B------:R-:W-:-:S07]  /*0520*/  FADD R19, R6, R7 ;  /* 0x0000000706137221 */ /* 0x000fce0000000000 */
.L_x_4:
[----:B------:R-:W-:Y:S05]  /*0530*/  @!P1 BRA `(.L_x_2) ;  /* 0x0000000000209947 */ /* 0x000fea0003800000 */
[----:B------:R-:W-:Y:S02]  /*0540*/  LEA R2, R2, UR4, 0x2 ;  /* 0x0000000402027c11 */ /* 0x000fe4000f8e10ff */
[----:B------:R-:W-:-:S07]  /*0550*/  IADD3 R8, PT, PT, -R8, RZ, RZ ;  /* 0x000000ff08087210 */ /* 0x000fce0007ffe1ff */
.L_x_5:
[----:B0-----:R0:W1:Y:S01]  /*0560*/  LDS R4, [R2] ;  /* 0x0000000002047984 */ /* 0x0010620000000800 */
[----:B------:R-:W-:-:S04]  /*0570*/  IADD3 R8, PT, PT, R8, 0x1, RZ ;  /* 0x0000000108087810 */ /* 0x000fc80007ffe0ff */
[----:B------:R-:W-:Y:S02]  /*0580*/  ISETP.NE.AND P0, PT, R8, RZ, PT ;  /* 0x000000ff0800720c */ /* 0x000fe40003f05270 */
[----:B0-----:R-:W-:Y:S01]  /*0590*/  IADD3 R2, PT, PT, R2, 0x4, RZ ;  /* 0x0000000402027810 */ /* 0x001fe20007ffe0ff */
[----:B-1----:R-:W-:-:S10]  /*05a0*/  FADD R19, R4, R19 ;  /* 0x0000001304137221 */ /* 0x002fd40000000000 */
[----:B------:R-:W-:Y:S05]  /*05b0*/  @P0 BRA `(.L_x_5) ;  /* 0xfffffffc00e80947 */ /* 0x000fea000383ffff */
.L_x_2:
[----:B------:R-:W-:-:S04]  /*05c0*/  IADD3 R3, PT, PT, R3, -0x1, RZ ;  /* 0xffffffff03037810 */ /* 0x000fc80007ffe0ff */
[----:B------:R-:W-:-:S13]  /*05d0*/  LOP3.LUT P0, RZ, R3, R0, RZ, 0xc0, !PT ;  /* 0x0000000003ff7212 */ /* 0x000fda000780c0ff */
[----:B------:R-:W-:Y:S05]  /*05e0*/  @P0 EXIT ;  /* 0x000000000000094d */ /* 0x000fea0003800000 */
[----:B------:R-:W1:Y:S02]  /*05f0*/  LDC.64 R2, c[0x0][0x388] ;  /* 0x0000e200ff027b82 */ /* 0x000e640000000a00 */
[----:B-1----:R-:W-:Y:S01]  /*0600*/  REDG.E.ADD.F32.FTZ.RN.STRONG.GPU desc[UR6][R2.64], R19 ;  /* 0x00000013020079a6 */ /* 0x002fe2000c12f306 */
[----:B------:R-:W-:Y:S05]  /*0610*/  EXIT ;  /* 0x000000000000794d */ /* 0x000fea0003800000 */
.L_x_6:
[----:B------:R-:W-:-:S00]  /*0620*/  BRA `(.L_x_6) ;  /* 0xfffffffc00fc7947 */ /* 0x000fc0000383ffff */
[----:B------:R-:W-:-:S00]  /*0630*/  NOP ;  /* 0x0000000000007918 */ /* 0x000fc00000000000 */
        /* <DEDUP_REMOVED lines=12> */
.L_x_7:


//--------------------- .nv.shared._Z6kernelPfS_i --------------------------
	.section	.nv.shared._Z6kernelPfS_i,"aw",@nobits
	.sectionflags	@""
	.align	4
.nv.shared._Z6kernelPfS_i:
	.zero		5120


//--------------------- .nv.shared.reserved.0     --------------------------
	.section	.nv.shared.reserved.0,"aw",@nobits
	.weak		__nv_reservedSMEM_offset_0_alias
	.size		__nv_reservedSMEM_offset_0_alias, 0, 64
	.other		__nv_reservedSMEM_offset_0_alias,@"STO_CUDA_RESERVED_SHARED STV_DEFAULT"
__nv_reservedSMEM_offset_0_alias:
	.zero		0
	.zero		64


//--------------------- .nv.constant0._Z6kernelPfS_i --------------------------
	.section	.nv.constant0._Z6kernelPfS_i,"a",@progbits
	.sectionflags	@""
	.align	4
.nv.constant0._Z6kernelPfS_i:
	.zero		916


//--------------------- SYMBOLS --------------------------

	.type		.nv.reservedSmem.offset0,@object
	.size		.nv.reservedSmem.offset0,0x4
	.type		.nv.reservedSmem.cap,@object
	.size		.nv.reservedSmem.cap,0x4
